//
// Generated by NVIDIA NVVM Compiler
//
// Compiler Build ID: CL-36424714
// Cuda compilation tools, release 13.0, V13.0.88
// Based on NVVM 20.0.0
//

.version 9.0
.target sm_100
.address_size 64

	// .globl	_Z9subKernelPKiS0_Pi

.visible .entry _Z9subKernelPKiS0_Pi(
	.param .u64 .ptr .align 1 _Z9subKernelPKiS0_Pi_param_0,
	.param .u64 .ptr .align 1 _Z9subKernelPKiS0_Pi_param_1,
	.param .u64 .ptr .align 1 _Z9subKernelPKiS0_Pi_param_2
)
{
	.reg .b32 	%r<14>;
	.reg .b64 	%rd<11>;

	ld.param.u64 	%rd1, [_Z9subKernelPKiS0_Pi_param_0];
	ld.param.u64 	%rd2, [_Z9subKernelPKiS0_Pi_param_1];
	ld.param.u64 	%rd3, [_Z9subKernelPKiS0_Pi_param_2];
	cvta.to.global.u64 	%rd4, %rd3;
	cvta.to.global.u64 	%rd5, %rd2;
	cvta.to.global.u64 	%rd6, %rd1;
	mov.u32 	%r1, %ntid.y;
	mov.u32 	%r2, %ctaid.y;
	mov.u32 	%r3, %tid.y;
	mad.lo.s32 	%r4, %r1, %r2, %r3;
	shl.b32 	%r5, %r4, 14;
	mov.u32 	%r6, %ntid.x;
	mov.u32 	%r7, %ctaid.x;
	mov.u32 	%r8, %tid.x;
	mad.lo.s32 	%r9, %r6, %r7, %r8;
	add.s32 	%r10, %r9, %r5;
	mul.wide.s32 	%rd7, %r10, 4;
	add.s64 	%rd8, %rd6, %rd7;
	ld.global.u32 	%r11, [%rd8];
	add.s64 	%rd9, %rd5, %rd7;
	ld.global.u32 	%r12, [%rd9];
	sub.s32 	%r13, %r11, %r12;
	add.s64 	%rd10, %rd4, %rd7;
	st.global.u32 	[%rd10], %r13;
	ret;

}


// ===== COMPILED SASS (sm_100) =====

	.target	sm_100

	.elftype	@"ET_EXEC"


//--------------------- .note.nv.tkinfo           --------------------------
	.section	.note.nv.tkinfo,"",@"SHT_NOTE"
	.sectionflags	@"SHF_NOTE_NV_TKINFO"
	.tkinfo
        /*0018*/ 	.word	0x00000002
        /*0030*/ 	.string	""
        /*0030*/ 	.string	"ptxas"
        /*0030*/ 	.string	"Cuda compilation tools, release 13.0, V13.0.88"
        /*0030*/ 	.string	"Build cuda_13.0.r13.0/compiler.36424714_0"
        /*0030*/ 	.string	"-arch sm_100 -m 64 "



//--------------------- .note.nv.cuinfo           --------------------------
	.section	.note.nv.cuinfo,"",@"SHT_NOTE"
	.sectionflags	@"SHF_NOTE_NV_CUINFO"
        /*0018*/ 	.short	0x0002
        /*001a*/ 	.short	0x0064
        /*001c*/ 	.short	0x0082
	.zero		2


//--------------------- .nv.info                  --------------------------
	.section	.nv.info,"",@"SHT_CUDA_INFO"
	.align	4


	//----- nvinfo : EIATTR_REGCOUNT
	.align		4
        /*0000*/ 	.byte	0x04, 0x2f
        /*0002*/ 	.short	(.L_1 - .L_0)
	.align		4
.L_0:
        /*0004*/ 	.word	index@(_Z9subKernelPKiS0_Pi)
        /*0008*/ 	.word	0x0000000c


	//----- nvinfo : EIATTR_FRAME_SIZE
	.align		4
.L_1:
        /*000c*/ 	.byte	0x04, 0x11
        /*000e*/ 	.short	(.L_3 - .L_2)
	.align		4
.L_2:
        /*0010*/ 	.word	index@(_Z9subKernelPKiS0_Pi)
        /*0014*/ 	.word	0x00000000


	//----- nvinfo : EIATTR_MIN_STACK_SIZE
	.align		4
.L_3:
        /*0018*/ 	.byte	0x04, 0x12
        /*001a*/ 	.short	(.L_5 - .L_4)
	.align		4
.L_4:
        /*001c*/ 	.word	index@(_Z9subKernelPKiS0_Pi)
        /*0020*/ 	.word	0x00000000
.L_5:


//--------------------- .nv.compat                --------------------------
	.section	.nv.compat,"",@"SHT_CUDA_COMPAT_INFO"
	.align	4
        /*0000*/ 	.byte	0x02, 0x09, 0x00, 0x00, 0x02, 0x02, 0x01, 0x00, 0x02, 0x05, 0x05, 0x00, 0x03, 0x07, 0x01, 0x01
        /*0010*/ 	.byte	0x02, 0x03, 0x00, 0x00, 0x02, 0x06, 0x01, 0x00, 0x04, 0x0b, 0x08, 0x00, 0x09, 0x00, 0x00, 0x00
        /*0020*/ 	.byte	0x00, 0x00, 0x00, 0x00


//--------------------- .nv.info._Z9subKernelPKiS0_Pi --------------------------
	.section	.nv.info._Z9subKernelPKiS0_Pi,"",@"SHT_CUDA_INFO"
	.sectionflags	@""
	.align	4


	//----- nvinfo : EIATTR_CUDA_API_VERSION
	.align		4
        /*0000*/ 	.byte	0x04, 0x37
        /*0002*/ 	.short	(.L_7 - .L_6)
.L_6:
        /*0004*/ 	.word	0x00000082


	//----- nvinfo : EIATTR_KPARAM_INFO
	.align		4
.L_7:
        /*0008*/ 	.byte	0x04, 0x17
        /*000a*/ 	.short	(.L_9 - .L_8)
.L_8:
        /*000c*/ 	.word	0x00000000
        /*0010*/ 	.short	0x0002
        /*0012*/ 	.short	0x0010
        /*0014*/ 	.byte	0x00, 0xf5, 0x21, 0x00


	//----- nvinfo : EIATTR_KPARAM_INFO
	.align		4
.L_9:
        /*0018*/ 	.byte	0x04, 0x17
        /*001a*/ 	.short	(.L_11 - .L_10)
.L_10:
        /*001c*/ 	.word	0x00000000
        /*0020*/ 	.short	0x0001
        /*0022*/ 	.short	0x0008
        /*0024*/ 	.byte	0x00, 0xf5, 0x21, 0x00


	//----- nvinfo : EIATTR_KPARAM_INFO
	.align		4
.L_11:
        /*0028*/ 	.byte	0x04, 0x17
        /*002a*/ 	.short	(.L_13 - .L_12)
.L_12:
        /*002c*/ 	.word	0x00000000
        /*0030*/ 	.short	0x0000
        /*0032*/ 	.short	0x0000
        /*0034*/ 	.byte	0x00, 0xf5, 0x21, 0x00


	//----- nvinfo : EIATTR_SPARSE_MMA_MASK
	.align		4
.L_13:
        /*0038*/ 	.byte	0x03, 0x50
        /*003a*/ 	.short	0x0000


	//----- nvinfo : EIATTR_MAXREG_COUNT
	.align		4
        /*003c*/ 	.byte	0x03, 0x1b
        /*003e*/ 	.short	0x00ff


	//----- nvinfo : EIATTR_MERCURY_ISA_VERSION
	.align		4
        /*0040*/ 	.byte	0x03, 0x5f
        /*0042*/ 	.short	0x0101


	//----- nvinfo : EIATTR_VRC_CTA_INIT_COUNT
	.align		4
        /*0044*/ 	.byte	0x02, 0x4a
	.zero		1
	.zero		1


	//----- nvinfo : EIATTR_EXIT_INSTR_OFFSETS
	.align		4
        /*0048*/ 	.byte	0x04, 0x1c
        /*004a*/ 	.short	(.L_15 - .L_14)


	//   ....[0]....
.L_14:
        /*004c*/ 	.word	0x00000150


	//----- nvinfo : EIATTR_CBANK_PARAM_SIZE
	.align		4
.L_15:
        /*0050*/ 	.byte	0x03, 0x19
        /*0052*/ 	.short	0x0018


	//----- nvinfo : EIATTR_PARAM_CBANK
	.align		4
        /*0054*/ 	.byte	0x04, 0x0a
        /*0056*/ 	.short	(.L_17 - .L_16)
	.align		4
.L_16:
        /*0058*/ 	.word	index@(.nv.constant0._Z9subKernelPKiS0_Pi)
        /*005c*/ 	.short	0x0380
        /*005e*/ 	.short	0x0018


	//----- nvinfo : EIATTR_SW_WAR
	.align		4
.L_17:
        /*0060*/ 	.byte	0x04, 0x36
        /*0062*/ 	.short	(.L_19 - .L_18)
.L_18:
        /*0064*/ 	.word	0x00000008
.L_19:


//--------------------- .nv.callgraph             --------------------------
	.section	.nv.callgraph,"",@"SHT_CUDA_CALLGRAPH"
	.align	4
	.sectionentsize	8
	.align		4
        /*0000*/ 	.word	0x00000000
	.align		4
        /*0004*/ 	.word	0xffffffff
	.align		4
        /*0008*/ 	.word	0x00000000
	.align		4
        /*000c*/ 	.word	0xfffffffe
	.align		4
        /*0010*/ 	.word	0x00000000
	.align		4
        /*0014*/ 	.word	0xfffffffd
	.align		4
        /*0018*/ 	.word	0x00000000
	.align		4
        /*001c*/ 	.word	0xfffffffc


//--------------------- .text._Z9subKernelPKiS0_Pi --------------------------
	.section	.text._Z9subKernelPKiS0_Pi,"ax",@progbits
	.align	128
        .global         _Z9subKernelPKiS0_Pi
        .type           _Z9subKernelPKiS0_Pi,@function
        .size           _Z9subKernelPKiS0_Pi,(.L_x_1 - _Z9subKernelPKiS0_Pi)
        .other          _Z9subKernelPKiS0_Pi,@"STO_CUDA_ENTRY STV_DEFAULT"
_Z9subKernelPKiS0_Pi:
.text._Z9subKernelPKiS0_Pi:
[----:B------:R-:W-:Y:S01]  /*0000*/  LDC R1, c[0x0][0x37c] ;  /* 0x0000df00ff017b82 */ /* 0x000fe20000000800 */
[----:B------:R-:W0:Y:S01]  /*0010*/  S2R R0, SR_CTAID.Y ;  /* 0x0000000000007919 */ /* 0x000e220000002600 */
[----:B------:R-:W0:Y:S06]  /*0020*/  LDCU UR6, c[0x0][0x364] ;  /* 0x00006c80ff0677ac */ /* 0x000e2c0008000800 */
[----:B------:R-:W1:Y:S01]  /*0030*/  LDC.64 R2, c[0x0][0x380] ;  /* 0x0000e000ff027b82 */ /* 0x000e620000000a00 */
[----:B------:R-:W0:Y:S01]  /*0040*/  S2R R7, SR_TID.Y ;  /* 0x0000000000077919 */ /* 0x000e220000002200 */
[----:B------:R-:W2:Y:S01]  /*0050*/  LDCU UR7, c[0x0][0x360] ;  /* 0x00006c00ff0777ac */ /* 0x000ea20008000800 */
[----:B------:R-:W2:Y:S01]  /*0060*/  S2R R6, SR_CTAID.X ;  /* 0x0000000000067919 */ /* 0x000ea20000002500 */
[----:B------:R-:W3:Y:S04]  /*0070*/  LDCU.64 UR4, c[0x0][0x358] ;  /* 0x00006b00ff0477ac */ /* 0x000ee80008000a00 */
[----:B------:R-:W4:Y:S01]  /*0080*/  LDC.64 R4, c[0x0][0x388] ;  /* 0x0000e200ff047b82 */ /* 0x000f220000000a00 */
[----:B------:R-:W2:Y:S01]  /*0090*/  S2R R9, SR_TID.X ;  /* 0x0000000000097919 */ /* 0x000ea20000002100 */
[----:B0-----:R-:W-:-:S02]  /*00a0*/  IMAD R0, R0, UR6, R7 ;  /* 0x0000000600007c24 */ /* 0x001fc4000f8e0207 */
[----:B--2---:R-:W-:-:S05]  /*00b0*/  IMAD R7, R6, UR7, R9 ;  /* 0x0000000706077c24 */ /* 0x004fca000f8e0209 */
[----:B------:R-:W-:Y:S02]  /*00c0*/  LEA R9, R0, R7, 0xe ;  /* 0x0000000700097211 */ /* 0x000fe400078e70ff */
[----:B------:R-:W0:Y:S03]  /*00d0*/  LDC.64 R6, c[0x0][0x390] ;  /* 0x0000e400ff067b82 */ /* 0x000e260000000a00 */
[----:B-1----:R-:W-:-:S04]  /*00e0*/  IMAD.WIDE R2, R9, 0x4, R2 ;  /* 0x0000000409027825 */ /* 0x002fc800078e0202 */
[C---:B----4-:R-:W-:Y:S02]  /*00f0*/  IMAD.WIDE R4, R9.reuse, 0x4, R4 ;  /* 0x0000000409047825 */ /* 0x050fe400078e0204 */
[----:B---3--:R-:W2:Y:S04]  /*0100*/  LDG.E R2, desc[UR4][R2.64] ;  /* 0x0000000402027981 */ /* 0x008ea8000c1e1900 */
[----:B------:R-:W2:Y:S01]  /*0110*/  LDG.E R5, desc[UR4][R4.64] ;  /* 0x0000000404057981 */ /* 0x000ea2000c1e1900 */
[----:B0-----:R-:W-:Y:S01]  /*0120*/  IMAD.WIDE R6, R9, 0x4, R6 ;  /* 0x0000000409067825 */ /* 0x001fe200078e0206 */
[----:B--2---:R-:W-:-:S05]  /*0130*/  IADD3 R9, PT, PT, R2, -R5, RZ ;  /* 0x8000000502097210 */ /* 0x004fca0007ffe0ff */
[----:B------:R-:W-:Y:S01]  /*0140*/  STG.E desc[UR4][R6.64], R9 ;  /* 0x0000000906007986 */ /* 0x000fe2000c101904 */
[----:B------:R-:W-:Y:S05]  /*0150*/  EXIT ;  /* 0x000000000000794d */ /* 0x000fea0003800000 */
.L_x_0:
[----:B------:R-:W-:-:S00]  /*0160*/  BRA `(.L_x_0) ;  /* 0xfffffffc00fc7947 */ /* 0x000fc0000383ffff */
[----:B------:R-:W-:-:S00]  /*0170*/  NOP ;  /* 0x0000000000007918 */ /* 0x000fc00000000000 */
        /* <DEDUP_REMOVED lines=8> */
.L_x_1:


//--------------------- .nv.shared.reserved.0     --------------------------
	.section	.nv.shared.reserved.0,"aw",@nobits
	.weak		__nv_reservedSMEM_offset_0_alias
	.size		__nv_reservedSMEM_offset_0_alias, 0, 64
	.other		__nv_reservedSMEM_offset_0_alias,@"STO_CUDA_RESERVED_SHARED STV_DEFAULT"
__nv_reservedSMEM_offset_0_alias:
	.zero		0
	.zero		64


//--------------------- .nv.constant0._Z9subKernelPKiS0_Pi --------------------------
	.section	.nv.constant0._Z9subKernelPKiS0_Pi,"a",@progbits
	.sectionflags	@""
	.align	4
.nv.constant0._Z9subKernelPKiS0_Pi:
	.zero		920


//--------------------- SYMBOLS --------------------------

	.type		.nv.reservedSmem.offset0,@object
	.size		.nv.reservedSmem.offset0,0x4
